	.headerflags	@"EF_CUDA_TEXMODE_UNIFIED EF_CUDA_64BIT_ADDRESS EF_CUDA_ACCELERATORS EF_CUDA_SM90 EF_CUDA_VIRTUAL_SM(EF_CUDA_SM90)"
	.elftype	@"ET_EXEC"


//--------------------- .nv.info                  --------------------------
	.section	.nv.info,"",@"SHT_CUDA_INFO"
	.align	4


	//----- nvinfo : EIATTR_REGCOUNT
	.align		4
        /*0000*/ 	.byte	0x04, 0x2f
        /*0002*/ 	.short	(.L_3 - .L_2)
	.align		4
.L_2:
        /*0004*/ 	.word	index@(triton_poi_fused__native_batch_norm_legit_no_training_add_relu_16)
        /*0008*/ 	.word	0x00000026


	//----- nvinfo : EIATTR_MIN_STACK_SIZE
	.align		4
.L_3:
        /*000c*/ 	.byte	0x04, 0x12
        /*000e*/ 	.short	(.L_5 - .L_4)
	.align		4
.L_4:
        /*0010*/ 	.word	index@(triton_poi_fused__native_batch_norm_legit_no_training_add_relu_16)
        /*0014*/ 	.word	0x00000000


	//----- nvinfo : EIATTR_FRAME_SIZE
	.align		4
.L_5:
        /*0018*/ 	.byte	0x04, 0x11
        /*001a*/ 	.short	(.L_7 - .L_6)
	.align		4
.L_6:
        /*001c*/ 	.word	index@(triton_poi_fused__native_batch_norm_legit_no_training_add_relu_16)
        /*0020*/ 	.word	0x00000000


	//----- nvinfo : EIATTR_MIN_STACK_SIZE
	.align		4
.L_7:
        /*0024*/ 	.byte	0x04, 0x12
        /*0026*/ 	.short	(.L_9 - .L_8)
	.align		4
.L_8:
        /*0028*/ 	.word	index@(triton_poi_fused__native_batch_norm_legit_no_training_add_relu_16)
        /*002c*/ 	.word	0x00000000
.L_9:


//--------------------- .nv.info.triton_poi_fused__native_batch_norm_legit_no_training_add_relu_16 --------------------------
	.section	.nv.info.triton_poi_fused__native_batch_norm_legit_no_training_add_relu_16,"",@"SHT_CUDA_INFO"
	.sectionflags	@""
	.align	4


	//----- nvinfo : EIATTR_CUDA_API_VERSION
	.align		4
        /*0000*/ 	.byte	0x04, 0x37
        /*0002*/ 	.short	(.L_11 - .L_10)
.L_10:
        /*0004*/ 	.word	0x0000007c


	//----- nvinfo : EIATTR_KPARAM_INFO
	.align		4
.L_11:
        /*0008*/ 	.byte	0x04, 0x17
        /*000a*/ 	.short	(.L_13 - .L_12)
.L_12:
        /*000c*/ 	.word	0x00000000
        /*0010*/ 	.short	0x000b
        /*0012*/ 	.short	0x0058
        /*0014*/ 	.byte	0x00, 0xf0, 0x11, 0x00


	//----- nvinfo : EIATTR_KPARAM_INFO
	.align		4
.L_13:
        /*0018*/ 	.byte	0x04, 0x17
        /*001a*/ 	.short	(.L_15 - .L_14)
.L_14:
        /*001c*/ 	.word	0x00000000
        /*0020*/ 	.short	0x000a
        /*0022*/ 	.short	0x0050
        /*0024*/ 	.byte	0x00, 0xf4, 0x21, 0x00


	//----- nvinfo : EIATTR_KPARAM_INFO
	.align		4
.L_15:
        /*0028*/ 	.byte	0x04, 0x17
        /*002a*/ 	.short	(.L_17 - .L_16)
.L_16:
        /*002c*/ 	.word	0x00000000
        /*0030*/ 	.short	0x0009
        /*0032*/ 	.short	0x0048
        /*0034*/ 	.byte	0x00, 0xf4, 0x21, 0x00


	//----- nvinfo : EIATTR_KPARAM_INFO
	.align		4
.L_17:
        /*0038*/ 	.byte	0x04, 0x17
        /*003a*/ 	.short	(.L_19 - .L_18)
.L_18:
        /*003c*/ 	.word	0x00000000
        /*0040*/ 	.short	0x0008
        /*0042*/ 	.short	0x0040
        /*0044*/ 	.byte	0x00, 0xf4, 0x21, 0x00


	//----- nvinfo : EIATTR_KPARAM_INFO
	.align		4
.L_19:
        /*0048*/ 	.byte	0x04, 0x17
        /*004a*/ 	.short	(.L_21 - .L_20)
.L_20:
        /*004c*/ 	.word	0x00000000
        /*0050*/ 	.short	0x0007
        /*0052*/ 	.short	0x0038
        /*0054*/ 	.byte	0x00, 0xf4, 0x21, 0x00


	//----- nvinfo : EIATTR_KPARAM_INFO
	.align		4
.L_21:
        /*0058*/ 	.byte	0x04, 0x17
        /*005a*/ 	.short	(.L_23 - .L_22)
.L_22:
        /*005c*/ 	.word	0x00000000
        /*0060*/ 	.short	0x0006
        /*0062*/ 	.short	0x0030
        /*0064*/ 	.byte	0x00, 0xf4, 0x21, 0x00


	//----- nvinfo : EIATTR_KPARAM_INFO
	.align		4
.L_23:
        /*0068*/ 	.byte	0x04, 0x17
        /*006a*/ 	.short	(.L_25 - .L_24)
.L_24:
        /*006c*/ 	.word	0x00000000
        /*0070*/ 	.short	0x0005
        /*0072*/ 	.short	0x0028
        /*0074*/ 	.byte	0x00, 0xf4, 0x21, 0x00


	//----- nvinfo : EIATTR_KPARAM_INFO
	.align		4
.L_25:
        /*0078*/ 	.byte	0x04, 0x17
        /*007a*/ 	.short	(.L_27 - .L_26)
.L_26:
        /*007c*/ 	.word	0x00000000
        /*0080*/ 	.short	0x0004
        /*0082*/ 	.short	0x0020
        /*0084*/ 	.byte	0x00, 0xf4, 0x21, 0x00


	//----- nvinfo : EIATTR_KPARAM_INFO
	.align		4
.L_27:
        /*0088*/ 	.byte	0x04, 0x17
        /*008a*/ 	.short	(.L_29 - .L_28)
.L_28:
        /*008c*/ 	.word	0x00000000
        /*0090*/ 	.short	0x0003
        /*0092*/ 	.short	0x0018
        /*0094*/ 	.byte	0x00, 0xf4, 0x21, 0x00


	//----- nvinfo : EIATTR_KPARAM_INFO
	.align		4
.L_29:
        /*0098*/ 	.byte	0x04, 0x17
        /*009a*/ 	.short	(.L_31 - .L_30)
.L_30:
        /*009c*/ 	.word	0x00000000
        /*00a0*/ 	.short	0x0002
        /*00a2*/ 	.short	0x0010
        /*00a4*/ 	.byte	0x00, 0xf4, 0x21, 0x00


	//----- nvinfo : EIATTR_KPARAM_INFO
	.align		4
.L_31:
        /*00a8*/ 	.byte	0x04, 0x17
        /*00aa*/ 	.short	(.L_33 - .L_32)
.L_32:
        /*00ac*/ 	.word	0x00000000
        /*00b0*/ 	.short	0x0001
        /*00b2*/ 	.short	0x0008
        /*00b4*/ 	.byte	0x00, 0xf4, 0x21, 0x00


	//----- nvinfo : EIATTR_KPARAM_INFO
	.align		4
.L_33:
        /*00b8*/ 	.byte	0x04, 0x17
        /*00ba*/ 	.short	(.L_35 - .L_34)
.L_34:
        /*00bc*/ 	.word	0x00000000
        /*00c0*/ 	.short	0x0000
        /*00c2*/ 	.short	0x0000
        /*00c4*/ 	.byte	0x00, 0xf4, 0x21, 0x00


	//----- nvinfo : EIATTR_SPARSE_MMA_MASK
	.align		4
.L_35:
        /*00c8*/ 	.byte	0x03, 0x50
        /*00ca*/ 	.short	0x0000


	//----- nvinfo : EIATTR_MAXREG_COUNT
	.align		4
        /*00cc*/ 	.byte	0x03, 0x1b
        /*00ce*/ 	.short	0x00ff


	//----- nvinfo : EIATTR_EXIT_INSTR_OFFSETS
	.align		4
        /*00d0*/ 	.byte	0x04, 0x1c
        /*00d2*/ 	.short	(.L_37 - .L_36)


	//   ....[0]....
.L_36:
        /*00d4*/ 	.word	0x00000a20


	//----- nvinfo : EIATTR_REQNTID
	.align		4
.L_37:
        /*00d8*/ 	.byte	0x04, 0x10
        /*00da*/ 	.short	(.L_39 - .L_38)
.L_38:
        /*00dc*/ 	.word	0x00000080
        /*00e0*/ 	.word	0x00000001
        /*00e4*/ 	.word	0x00000001


	//----- nvinfo : EIATTR_CBANK_PARAM_SIZE
	.align		4
.L_39:
        /*00e8*/ 	.byte	0x03, 0x19
        /*00ea*/ 	.short	0x005c


	//----- nvinfo : EIATTR_PARAM_CBANK
	.align		4
        /*00ec*/ 	.byte	0x04, 0x0a
        /*00ee*/ 	.short	(.L_41 - .L_40)
	.align		4
.L_40:
        /*00f0*/ 	.word	index@(.nv.constant0.triton_poi_fused__native_batch_norm_legit_no_training_add_relu_16)
        /*00f4*/ 	.short	0x0210
        /*00f6*/ 	.short	0x005c


	//----- nvinfo : EIATTR_SW_WAR
	.align		4
.L_41:
        /*00f8*/ 	.byte	0x04, 0x36
        /*00fa*/ 	.short	(.L_43 - .L_42)
.L_42:
        /*00fc*/ 	.word	0x00000008
.L_43:


//--------------------- .nv.callgraph             --------------------------
	.section	.nv.callgraph,"",@"SHT_CUDA_CALLGRAPH"
	.align	4
	.sectionentsize	8
	.align		4
        /*0000*/ 	.word	0x00000000
	.align		4
        /*0004*/ 	.word	0xffffffff
	.align		4
        /*0008*/ 	.word	0x00000000
	.align		4
        /*000c*/ 	.word	0xfffffffe
	.align		4
        /*0010*/ 	.word	0x00000000
	.align		4
        /*0014*/ 	.word	0xfffffffd
	.align		4
        /*0018*/ 	.word	0x00000000
	.align		4
        /*001c*/ 	.word	0xfffffffc


//--------------------- .nv.constant4             --------------------------
	.section	.nv.constant4,"a",@progbits
	.align	8
	.align		8
.nv.constant4:
        /*0000*/ 	.dword	_$_str
	.align		8
        /*0008*/ 	.dword	_$_str_$_2


//--------------------- .text.triton_poi_fused__native_batch_norm_legit_no_training_add_relu_16 --------------------------
	.section	.text.triton_poi_fused__native_batch_norm_legit_no_training_add_relu_16,"ax",@progbits
	.align	128
        .global         triton_poi_fused__native_batch_norm_legit_no_training_add_relu_16
        .type           triton_poi_fused__native_batch_norm_legit_no_training_add_relu_16,@function
        .size           triton_poi_fused__native_batch_norm_legit_no_training_add_relu_16,(.L_x_1 - triton_poi_fused__native_batch_norm_legit_no_training_add_relu_16)
        .other          triton_poi_fused__native_batch_norm_legit_no_training_add_relu_16,@"STO_CUDA_ENTRY STV_DEFAULT"
triton_poi_fused__native_batch_norm_legit_no_training_add_relu_16:
.text.triton_poi_fused__native_batch_norm_legit_no_training_add_relu_16:
[----:B------:R-:W-:Y:S01]  /*0000*/  LDC R1, c[0x0][0x28] ;  /* 0x00000a00ff017b82 */ /* 0x000fe20000000800 */
[----:B------:R-:W1:Y:S07]  /*0010*/  S2R R0, SR_TID.X ;  /* 0x0000000000007919 */ /* 0x000e6e0000002100 */
[----:B------:R-:W2:Y:S01]  /*0020*/  LDC.64 R16, c[0x0][0x228] ;  /* 0x00008a00ff107b82 */ /* 0x000ea20000000a00 */
[----:B------:R-:W-:Y:S01]  /*0030*/  ULDC.64 UR4, c[0x0][0x208] ;  /* 0x0000820000047ab9 */ /* 0x000fe20000000a00 */
[----:B------:R-:W3:Y:S06]  /*0040*/  S2R R5, SR_CTAID.X ;  /* 0x0000000000057919 */ /* 0x000eec0000002500 */
[----:B------:R-:W4:Y:S08]  /*0050*/  LDC.64 R32, c[0x0][0x218] ;  /* 0x00008600ff207b82 */ /* 0x000f300000000a00 */
[----:B------:R-:W5:Y:S08]  /*0060*/  LDC.64 R28, c[0x0][0x220] ;  /* 0x00008800ff1c7b82 */ /* 0x000f700000000a00 */
[----:B------:R-:W5:Y:S01]  /*0070*/  LDC.64 R20, c[0x0][0x230] ;  /* 0x00008c00ff147b82 */ /* 0x000f620000000a00 */
[----:B-1----:R-:W-:-:S07]  /*0080*/  SHF.L.U32 R0, R0, 0x2, RZ ;  /* 0x0000000200007819 */ /* 0x002fce00000006ff */
[----:B------:R-:W1:Y:S01]  /*0090*/  LDC.64 R6, c[0x0][0x250] ;  /* 0x00009400ff067b82 */ /* 0x000e620000000a00 */
[----:B---3--:R-:W-:Y:S02]  /*00a0*/  SHF.R.S32.HI R3, RZ, 0x16, R5 ;  /* 0x00000016ff037819 */ /* 0x008fe40000011405 */
[----:B------:R-:W-:Y:S02]  /*00b0*/  LOP3.LUT R0, R0, 0x1fc, RZ, 0xc0, !PT ;  /* 0x000001fc00007812 */ /* 0x000fe400078ec0ff */
[----:B------:R-:W-:Y:S02]  /*00c0*/  SGXT R3, R3, 0x1 ;  /* 0x000000010303781a */ /* 0x000fe40000000200 */
[----:B------:R-:W-:Y:S02]  /*00d0*/  LEA R0, R5, R0, 0x9 ;  /* 0x0000000005007211 */ /* 0x000fe400078e48ff */
[----:B------:R-:W3:Y:S02]  /*00e0*/  LDC.64 R4, c[0x0][0x238] ;  /* 0x00008e00ff047b82 */ /* 0x000ee40000000a00 */
[----:B------:R-:W-:-:S04]  /*00f0*/  LEA.HI R3, R3, R0, RZ, 0xa ;  /* 0x0000000003037211 */ /* 0x000fc800078f50ff */
[----:B------:R-:W-:-:S04]  /*0100*/  LOP3.LUT R3, R3, 0xfffffc00, RZ, 0xc0, !PT ;  /* 0xfffffc0003037812 */ /* 0x000fc800078ec0ff */
[----:B------:R-:W-:-:S05]  /*0110*/  IADD3 R2, R0, -R3, RZ ;  /* 0x8000000300027210 */ /* 0x000fca0007ffe0ff */
[----:B--2---:R-:W-:-:S06]  /*0120*/  IMAD.WIDE R16, R2, 0x4, R16 ;  /* 0x0000000402107825 */ /* 0x004fcc00078e0210 */
[----:B------:R-:W2:Y:S01]  /*0130*/  LDG.E.EL.128 R16, desc[UR4][R16.64] ;  /* 0x0000000410107981 */ /* 0x000ea2000c2e1d00 */
[----:B----4-:R-:W-:-:S04]  /*0140*/  IMAD.WIDE R32, R0, 0x4, R32 ;  /* 0x0000000400207825 */ /* 0x010fc800078e0220 */
[C---:B-----5:R-:W-:Y:S02]  /*0150*/  IMAD.WIDE R28, R2.reuse, 0x4, R28 ;  /* 0x00000004021c7825 */ /* 0x060fe400078e021c */
[----:B------:R-:W4:Y:S02]  /*0160*/  LDG.E.128 R32, desc[UR4][R32.64] ;  /* 0x0000000420207981 */ /* 0x000f24000c1e1d00 */
[C---:B0-----:R-:W-:Y:S02]  /*0170*/  IMAD.WIDE R20, R2.reuse, 0x4, R20 ;  /* 0x0000000402147825 */ /* 0x041fe400078e0214 */
[----:B------:R-:W4:Y:S02]  /*0180*/  LDG.E.EL.128 R28, desc[UR4][R28.64] ;  /* 0x000000041c1c7981 */ /* 0x000f24000c2e1d00 */
[----:B---3--:R-:W-:Y:S02]  /*0190*/  IMAD.WIDE R24, R2, 0x4, R4 ;  /* 0x0000000402187825 */ /* 0x008fe400078e0204 */
[----:B------:R-:W3:Y:S04]  /*01a0*/  LDG.E.EL.128 R20, desc[UR4][R20.64] ;  /* 0x0000000414147981 */ /* 0x000ee8000c2e1d00 */
[----:B------:R-:W3:Y:S01]  /*01b0*/  LDG.E.EL.128 R24, desc[UR4][R24.64] ;  /* 0x0000000418187981 */ /* 0x000ee2000c2e1d00 */
[----:B------:R-:W-:Y:S01]  /*01c0*/  HFMA2.MMA R3, -RZ, RZ, 1.625, 0 ;  /* 0x3e800000ff037435 */ /* 0x000fe200000001ff */
[----:B--2---:R-:W-:Y:S01]  /*01d0*/  FADD R16, R16, 9.9999997473787516356e-06 ;  /* 0x3727c5ac10107421 */ /* 0x004fe20000000000 */
[----:B------:R-:W-:Y:S01]  /*01e0*/  FADD R17, R17, 9.9999997473787516356e-06 ;  /* 0x3727c5ac11117421 */ /* 0x000fe20000000000 */
[----:B------:R-:W-:-:S02]  /*01f0*/  FADD R18, R18, 9.9999997473787516356e-06 ;  /* 0x3727c5ac12127421 */ /* 0x000fc40000000000 */
[----:B------:R-:W0:Y:S01]  /*0200*/  MUFU.SQRT R8, R16 ;  /* 0x0000001000087308 */ /* 0x000e220000002000 */
[----:B----4-:R-:W-:-:S07]  /*0210*/  FADD R28, R32, -R28 ;  /* 0x8000001c201c7221 */ /* 0x010fce0000000000 */
[----:B------:R-:W2:Y:S01]  /*0220*/  MUFU.SQRT R4, R17 ;  /* 0x0000001100047308 */ /* 0x000ea20000002000 */
[----:B0-----:R-:W-:-:S07]  /*0230*/  FSETP.GT.AND P0, PT, R8, 8.50705917302346158658e+37, PT ;  /* 0x7e8000000800780b */ /* 0x001fce0003f04000 */
[----:B------:R-:W0:Y:S01]  /*0240*/  MUFU.SQRT R10, R18 ;  /* 0x00000012000a7308 */ /* 0x000e220000002000 */
[----:B------:R-:W-:Y:S02]  /*0250*/  FSETP.GEU.AND P1, PT, R8, 1.175494350822287508e-38, PT ;  /* 0x008000000800780b */ /* 0x000fe40003f2e000 */
[----:B------:R-:W-:Y:S02]  /*0260*/  FSEL R12, R3, 1, P0 ;  /* 0x3f800000030c7808 */ /* 0x000fe40000000000 */
[----:B--2---:R-:W-:Y:S01]  /*0270*/  FSETP.GEU.AND P2, PT, R4, 1.175494350822287508e-38, PT ;  /* 0x008000000400780b */ /* 0x004fe20003f4e000 */
[----:B------:R-:W-:Y:S01]  /*0280*/  @P0 FMUL R8, R8, 0.25 ;  /* 0x3e80000008080820 */ /* 0x000fe20000400000 */
[----:B------:R-:W-:-:S07]  /*0290*/  FSETP.GT.AND P0, PT, R4, 8.50705917302346158658e+37, PT ;  /* 0x7e8000000400780b */ /* 0x000fce0003f04000 */
[----:B------:R-:W-:Y:S01]  /*02a0*/  @!P1 FMUL R12, R12, 16777216 ;  /* 0x4b8000000c0c9820 */ /* 0x000fe20000400000 */
[----:B------:R-:W-:Y:S01]  /*02b0*/  @!P1 FMUL R8, R8, 16777216 ;  /* 0x4b80000008089820 */ /* 0x000fe20000400000 */
[----:B0-----:R-:W-:-:S03]  /*02c0*/  FSETP.GT.AND P1, PT, R10, 8.50705917302346158658e+37, PT ;  /* 0x7e8000000a00780b */ /* 0x001fc60003f24000 */
[----:B------:R0:W2:Y:S01]  /*02d0*/  MUFU.RCP R5, R8 ;  /* 0x0000000800057308 */ /* 0x0000a20000001000 */
[----:B------:R-:W-:Y:S01]  /*02e0*/  FSETP.GEU.AND P3, PT, R10, 1.175494350822287508e-38, PT ;  /* 0x008000000a00780b */ /* 0x000fe20003f6e000 */
[----:B0-----:R-:W0:Y:S01]  /*02f0*/  LDC.64 R8, c[0x0][0x248] ;  /* 0x00009200ff087b82 */ /* 0x001e220000000a00 */
[----:B--2---:R-:W-:Y:S01]  /*0300*/  FMUL R5, R5, R12 ;  /* 0x0000000c05057220 */ /* 0x004fe20000400000 */
[----:B-1----:R-:W-:-:S06]  /*0310*/  IMAD.WIDE R12, R2, 0x4, R6 ;  /* 0x00000004020c7825 */ /* 0x002fcc00078e0206 */
[----:B------:R-:W1:Y:S01]  /*0320*/  LDC.64 R6, c[0x0][0x240] ;  /* 0x00009000ff067b82 */ /* 0x000e620000000a00 */
[----:B------:R-:W2:Y:S01]  /*0330*/  LDG.E.EL.128 R12, desc[UR4][R12.64] ;  /* 0x000000040c0c7981 */ /* 0x000ea2000c2e1d00 */
[----:B------:R-:W-:Y:S01]  /*0340*/  @P0 FMUL R4, R4, 0.25 ;  /* 0x3e80000004040820 */ /* 0x000fe20000400000 */
[----:B------:R-:W-:Y:S01]  /*0350*/  @P1 FMUL R10, R10, 0.25 ;  /* 0x3e8000000a0a1820 */ /* 0x000fe20000400000 */
[----:B------:R-:W-:Y:S01]  /*0360*/  FMUL R5, R5, R28 ;  /* 0x0000001c05057220 */ /* 0x000fe20000400000 */
[C---:B------:R-:W-:Y:S01]  /*0370*/  FSEL R17, R3.reuse, 1, P1 ;  /* 0x3f80000003117808 */ /* 0x040fe20000800000 */
[----:B------:R-:W-:Y:S01]  /*0380*/  @!P2 FMUL R4, R4, 16777216 ;  /* 0x4b8000000404a820 */ /* 0x000fe20000400000 */
[----:B------:R-:W-:Y:S01]  /*0390*/  @!P3 FMUL R10, R10, 16777216 ;  /* 0x4b8000000a0ab820 */ /* 0x000fe20000400000 */
[----:B---3--:R-:W-:Y:S01]  /*03a0*/  FFMA R20, R20, R5, R24 ;  /* 0x0000000514147223 */ /* 0x008fe20000000018 */
[----:B------:R-:W-:Y:S01]  /*03b0*/  FSEL R5, R3, 1, P0 ;  /* 0x3f80000003057808 */ /* 0x000fe20000000000 */
[----:B------:R-:W-:Y:S01]  /*03c0*/  @!P3 FMUL R17, R17, 16777216 ;  /* 0x4b8000001111b820 */ /* 0x000fe20000400000 */
[----:B------:R-:W-:Y:S01]  /*03d0*/  FADD R29, R33, -R29 ;  /* 0x8000001d211d7221 */ /* 0x000fe20000000000 */
[----:B------:R-:W3:Y:S01]  /*03e0*/  MUFU.RCP R4, R4 ;  /* 0x0000000400047308 */ /* 0x000ee20000001000 */
[----:B0-----:R-:W-:-:S04]  /*03f0*/  IMAD.WIDE R8, R2, 0x4, R8 ;  /* 0x0000000402087825 */ /* 0x001fc800078e0208 */
[----:B------:R-:W-:Y:S01]  /*0400*/  @!P2 FMUL R5, R5, 16777216 ;  /* 0x4b8000000505a820 */ /* 0x000fe20000400000 */
[----:B------:R-:W-:Y:S01]  /*0410*/  FADD R19, R19, 9.9999997473787516356e-06 ;  /* 0x3727c5ac13137421 */ /* 0x000fe20000000000 */
[----:B------:R-:W-:Y:S01]  /*0420*/  FADD R30, R34, -R30 ;  /* 0x8000001e221e7221 */ /* 0x000fe20000000000 */
[----:B------:R-:W0:Y:S01]  /*0430*/  MUFU.RCP R10, R10 ;  /* 0x0000000a000a7308 */ /* 0x000e220000001000 */
[----:B-1----:R-:W-:-:S04]  /*0440*/  IMAD.WIDE R6, R0, 0x4, R6 ;  /* 0x0000000400067825 */ /* 0x002fc800078e0206 */
[----:B---3--:R-:W-:Y:S02]  /*0450*/  FMUL R16, R4, R5 ;  /* 0x0000000504107220 */ /* 0x008fe40000400000 */
[----:B------:R-:W3:Y:S02]  /*0460*/  LDG.E.128 R4, desc[UR4][R6.64] ;  /* 0x0000000406047981 */ /* 0x000ee4000c1e1d00 */
[----:B------:R-:W-:Y:S02]  /*0470*/  FMUL R16, R16, R29 ;  /* 0x0000001d10107220 */ /* 0x000fe40000400000 */
[----:B------:R-:W1:Y:S01]  /*0480*/  LDC.64 R28, c[0x0][0x210] ;  /* 0x00008400ff1c7b82 */ /* 0x000e620000000a00 */
[----:B0-----:R-:W-:Y:S01]  /*0490*/  FMUL R17, R10, R17 ;  /* 0x000000110a117220 */ /* 0x001fe20000400000 */
[----:B------:R-:W-:Y:S01]  /*04a0*/  FFMA R21, R21, R16, R25 ;  /* 0x0000001015157223 */ /* 0x000fe20000000019 */
[----:B------:R-:W3:Y:S01]  /*04b0*/  LDG.E.EL.128 R8, desc[UR4][R8.64] ;  /* 0x0000000408087981 */ /* 0x000ee2000c2e1d00 */
[----:B------:R-:W0:Y:S02]  /*04c0*/  MUFU.SQRT R16, R19 ;  /* 0x0000001300107308 */ /* 0x000e240000002000 */
[----:B0-----:R-:W-:-:S02]  /*04d0*/  FSETP.GT.AND P3, PT, R16, 8.50705917302346158658e+37, PT ;  /* 0x7e8000001000780b */ /* 0x001fc40003f64000 */
[----:B------:R-:W-:Y:S01]  /*04e0*/  FSETP.GEU.AND P4, PT, R16, 1.175494350822287508e-38, PT ;  /* 0x008000001000780b */ /* 0x000fe20003f8e000 */
[----:B------:R-:W-:-:S10]  /*04f0*/  FMUL R17, R17, R30 ;  /* 0x0000001e11117220 */ /* 0x000fd40000400000 */
[----:B------:R-:W-:-:S04]  /*0500*/  @P3 FMUL R16, R16, 0.25 ;  /* 0x3e80000010103820 */ /* 0x000fc80000400000 */
[----:B------:R-:W-:-:S04]  /*0510*/  @!P4 FMUL R16, R16, 16777216 ;  /* 0x4b8000001010c820 */ /* 0x000fc80000400000 */
[----:B------:R-:W0:Y:S01]  /*0520*/  MUFU.RCP R24, R16 ;  /* 0x0000001000187308 */ /* 0x000e220000001000 */
[----:B------:R-:W-:Y:S01]  /*0530*/  FFMA R22, R22, R17, R26 ;  /* 0x0000001116167223 */ /* 0x000fe2000000001a */
[----:B------:R-:W-:-:S05]  /*0540*/  FSEL R17, R3, 1, P3 ;  /* 0x3f80000003117808 */ /* 0x000fca0001800000 */
[----:B------:R-:W-:-:S04]  /*0550*/  @!P4 FMUL R17, R17, 16777216 ;  /* 0x4b8000001111c820 */ /* 0x000fc80000400000 */
[----:B0-----:R-:W-:Y:S02]  /*0560*/  FMUL R24, R24, R17 ;  /* 0x0000001118187220 */ /* 0x001fe40000400000 */
[----:B------:R-:W0:Y:S02]  /*0570*/  LDC.64 R16, c[0x0][0x260] ;  /* 0x00009800ff107b82 */ /* 0x000e240000000a00 */
[----:B0-----:R-:W-:-:S04]  /*0580*/  IMAD.WIDE R16, R2, 0x4, R16 ;  /* 0x0000000402107825 */ /* 0x001fc800078e0210 */
[----:B--2---:R-:W-:Y:S01]  /*0590*/  FADD R12, R12, 9.9999997473787516356e-06 ;  /* 0x3727c5ac0c0c7421 */ /* 0x004fe20000000000 */
[----:B------:R-:W-:Y:S01]  /*05a0*/  FADD R13, R13, 9.9999997473787516356e-06 ;  /* 0x3727c5ac0d0d7421 */ /* 0x000fe20000000000 */
[----:B------:R-:W-:-:S04]  /*05b0*/  FADD R14, R14, 9.9999997473787516356e-06 ;  /* 0x3727c5ac0e0e7421 */ /* 0x000fc80000000000 */
[----:B------:R-:W0:Y:S01]  /*05c0*/  MUFU.SQRT R12, R12 ;  /* 0x0000000c000c7308 */ /* 0x000e220000002000 */
[----:B------:R-:W-:-:S07]  /*05d0*/  FADD R15, R15, 9.9999997473787516356e-06 ;  /* 0x3727c5ac0f0f7421 */ /* 0x000fce0000000000 */
[----:B------:R-:W2:Y:S08]  /*05e0*/  MUFU.SQRT R13, R13 ;  /* 0x0000000d000d7308 */ /* 0x000eb00000002000 */
[----:B------:R-:W4:Y:S01]  /*05f0*/  MUFU.SQRT R14, R14 ;  /* 0x0000000e000e7308 */ /* 0x000f220000002000 */
[----:B0-----:R-:W-:-:S07]  /*0600*/  FSETP.GT.AND P0, PT, R12, 8.50705917302346158658e+37, PT ;  /* 0x7e8000000c00780b */ /* 0x001fce0003f04000 */
[----:B------:R-:W0:Y:S01]  /*0610*/  MUFU.SQRT R15, R15 ;  /* 0x0000000f000f7308 */ /* 0x000e220000002000 */
[----:B--2---:R-:W-:Y:S02]  /*0620*/  FSETP.GT.AND P2, PT, R13, 8.50705917302346158658e+37, PT ;  /* 0x7e8000000d00780b */ /* 0x004fe40003f44000 */
[----:B------:R-:W-:Y:S02]  /*0630*/  FSETP.GEU.AND P1, PT, R12, 1.175494350822287508e-38, PT ;  /* 0x008000000c00780b */ /* 0x000fe40003f2e000 */
[----:B----4-:R-:W-:Y:S01]  /*0640*/  FSETP.GT.AND P6, PT, R14, 8.50705917302346158658e+37, PT ;  /* 0x7e8000000e00780b */ /* 0x010fe20003fc4000 */
[----:B------:R-:W-:Y:S01]  /*0650*/  @P0 FMUL R12, R12, 0.25 ;  /* 0x3e8000000c0c0820 */ /* 0x000fe20000400000 */
[----:B------:R-:W-:Y:S02]  /*0660*/  FSEL R18, R3, 1, P0 ;  /* 0x3f80000003127808 */ /* 0x000fe40000000000 */
[----:B------:R-:W-:Y:S02]  /*0670*/  FSETP.GEU.AND P3, PT, R13, 1.175494350822287508e-38, PT ;  /* 0x008000000d00780b */ /* 0x000fe40003f6e000 */
[----:B0-----:R-:W-:-:S02]  /*0680*/  FSETP.GT.AND P5, PT, R15, 8.50705917302346158658e+37, PT ;  /* 0x7e8000000f00780b */ /* 0x001fc40003fa4000 */
[----:B------:R-:W-:Y:S02]  /*0690*/  FSETP.GEU.AND P4, PT, R14, 1.175494350822287508e-38, PT ;  /* 0x008000000e00780b */ /* 0x000fe40003f8e000 */
[----:B------:R-:W-:Y:S01]  /*06a0*/  FSETP.GEU.AND P0, PT, R15, 1.175494350822287508e-38, PT ;  /* 0x008000000f00780b */ /* 0x000fe20003f0e000 */
[----:B---3--:R-:W-:Y:S01]  /*06b0*/  FADD R4, R4, -R8 ;  /* 0x8000000804047221 */ /* 0x008fe20000000000 */
[----:B------:R-:W-:Y:S02]  /*06c0*/  FADD R5, R5, -R9 ;  /* 0x8000000905057221 */ /* 0x000fe40000000000 */
[----:B------:R-:W0:Y:S01]  /*06d0*/  LDC.64 R8, c[0x0][0x258] ;  /* 0x00009600ff087b82 */ /* 0x000e220000000a00 */
[----:B------:R-:W-:Y:S01]  /*06e0*/  @P2 FMUL R13, R13, 0.25 ;  /* 0x3e8000000d0d2820 */ /* 0x000fe20000400000 */
[----:B------:R-:W-:-:S03]  /*06f0*/  @P6 FMUL R14, R14, 0.25 ;  /* 0x3e8000000e0e6820 */ /* 0x000fc60000400000 */
[----:B------:R-:W-:Y:S01]  /*0700*/  @P5 FMUL R15, R15, 0.25 ;  /* 0x3e8000000f0f5820 */ /* 0x000fe20000400000 */
[----:B------:R-:W-:Y:S01]  /*0710*/  @!P3 FMUL R13, R13, 16777216 ;  /* 0x4b8000000d0db820 */ /* 0x000fe20000400000 */
[----:B------:R-:W-:Y:S02]  /*0720*/  @!P4 FMUL R14, R14, 16777216 ;  /* 0x4b8000000e0ec820 */ /* 0x000fe40000400000 */
[----:B------:R-:W-:Y:S01]  /*0730*/  @!P0 FMUL R15, R15, 16777216 ;  /* 0x4b8000000f0f8820 */ /* 0x000fe20000400000 */
[----:B------:R-:W-:Y:S02]  /*0740*/  @!P1 FMUL R12, R12, 16777216 ;  /* 0x4b8000000c0c9820 */ /* 0x000fe40000400000 */
[----:B------:R-:W-:Y:S01]  /*0750*/  MUFU.RCP R13, R13 ;  /* 0x0000000d000d7308 */ /* 0x000fe20000001000 */
[----:B------:R-:W-:Y:S01]  /*0760*/  FADD R6, R6, -R10 ;  /* 0x8000000a06067221 */ /* 0x000fe20000000000 */
[----:B------:R-:W-:-:S06]  /*0770*/  FSEL R19, R3, 1, P6 ;  /* 0x3f80000003137808 */ /* 0x000fcc0003000000 */
[----:B------:R2:W3:Y:S01]  /*0780*/  MUFU.RCP R25, R12 ;  /* 0x0000000c00197308 */ /* 0x0004e20000001000 */
[----:B------:R-:W-:-:S07]  /*0790*/  FSEL R10, R3, 1, P5 ;  /* 0x3f800000030a7808 */ /* 0x000fce0002800000 */
[----:B------:R-:W4:Y:S01]  /*07a0*/  MUFU.RCP R14, R14 ;  /* 0x0000000e000e7308 */ /* 0x000f220000001000 */
[----:B--2---:R-:W-:-:S07]  /*07b0*/  FSEL R12, R3, 1, P2 ;  /* 0x3f800000030c7808 */ /* 0x004fce0001000000 */
[----:B------:R-:W2:Y:S01]  /*07c0*/  MUFU.RCP R15, R15 ;  /* 0x0000000f000f7308 */ /* 0x000ea20000001000 */
[----:B------:R-:W-:Y:S01]  /*07d0*/  @!P1 FMUL R18, R18, 16777216 ;  /* 0x4b80000012129820 */ /* 0x000fe20000400000 */
[----:B------:R-:W-:Y:S01]  /*07e0*/  @!P3 FMUL R12, R12, 16777216 ;  /* 0x4b8000000c0cb820 */ /* 0x000fe20000400000 */
[----:B------:R-:W-:Y:S01]  /*07f0*/  @!P4 FMUL R19, R19, 16777216 ;  /* 0x4b8000001313c820 */ /* 0x000fe20000400000 */
[----:B0-----:R-:W-:-:S04]  /*0800*/  IMAD.WIDE R8, R2, 0x4, R8 ;  /* 0x0000000402087825 */ /* 0x001fc800078e0208 */
[----:B------:R-:W-:Y:S01]  /*0810*/  @!P0 FMUL R10, R10, 16777216 ;  /* 0x4b8000000a0a8820 */ /* 0x000fe20000400000 */
[----:B---3--:R-:W-:Y:S01]  /*0820*/  FMUL R25, R25, R18 ;  /* 0x0000001219197220 */ /* 0x008fe20000400000 */
[----:B------:R-:W-:Y:S01]  /*0830*/  FMUL R2, R13, R12 ;  /* 0x0000000c0d027220 */ /* 0x000fe20000400000 */
[----:B----4-:R-:W-:Y:S02]  /*0840*/  FMUL R3, R14, R19 ;  /* 0x000000130e037220 */ /* 0x010fe40000400000 */
[----:B------:R-:W3:Y:S01]  /*0850*/  LDG.E.EL.128 R16, desc[UR4][R16.64] ;  /* 0x0000000410107981 */ /* 0x000ee2000c2e1d00 */
[----:B--2---:R-:W-:-:S03]  /*0860*/  FMUL R10, R15, R10 ;  /* 0x0000000a0f0a7220 */ /* 0x004fc60000400000 */
[----:B------:R-:W3:Y:S01]  /*0870*/  LDG.E.EL.128 R12, desc[UR4][R8.64] ;  /* 0x00000004080c7981 */ /* 0x000ee2000c2e1d00 */
[----:B------:R-:W-:Y:S01]  /*0880*/  FADD R31, R35, -R31 ;  /* 0x8000001f231f7221 */ /* 0x000fe20000000000 */
[----:B------:R-:W-:Y:S01]  /*0890*/  FADD R7, R7, -R11 ;  /* 0x8000000b07077221 */ /* 0x000fe20000000000 */
[----:B------:R-:W-:Y:S01]  /*08a0*/  FMUL R25, R25, R4 ;  /* 0x0000000419197220 */ /* 0x000fe20000400000 */
[----:B------:R-:W-:Y:S01]  /*08b0*/  FMUL R2, R2, R5 ;  /* 0x0000000502027220 */ /* 0x000fe20000400000 */
[----:B------:R-:W-:Y:S01]  /*08c0*/  FMUL R24, R24, R31 ;  /* 0x0000001f18187220 */ /* 0x000fe20000400000 */
[----:B------:R-:W-:Y:S01]  /*08d0*/  FMUL R3, R3, R6 ;  /* 0x0000000603037220 */ /* 0x000fe20000400000 */
[----:B------:R-:W-:Y:S02]  /*08e0*/  FMUL R10, R10, R7 ;  /* 0x000000070a0a7220 */ /* 0x000fe40000400000 */
[----:B------:R-:W-:Y:S01]  /*08f0*/  FFMA R23, R23, R24, R27 ;  /* 0x0000001817177223 */ /* 0x000fe2000000001b */
[----:B-1----:R-:W-:-:S04]  /*0900*/  IMAD.WIDE R28, R0, 0x4, R28 ;  /* 0x00000004001c7825 */ /* 0x002fc800078e021c */
[----:B---3--:R-:W-:Y:S01]  /*0910*/  FFMA R25, R12, R25, R16 ;  /* 0x000000190c197223 */ /* 0x008fe20000000010 */
[----:B------:R-:W-:Y:S01]  /*0920*/  FFMA R2, R13, R2, R17 ;  /* 0x000000020d027223 */ /* 0x000fe20000000011 */
[----:B------:R-:W-:Y:S01]  /*0930*/  FFMA R3, R14, R3, R18 ;  /* 0x000000030e037223 */ /* 0x000fe20000000012 */
[----:B------:R-:W-:Y:S02]  /*0940*/  FFMA R10, R15, R10, R19 ;  /* 0x0000000a0f0a7223 */ /* 0x000fe40000000013 */
[C---:B------:R-:W-:Y:S01]  /*0950*/  FSETP.GEU.AND P0, PT, R20.reuse, -R25, PT ;  /* 0x800000191400720b */ /* 0x040fe20003f0e000 */
[----:B------:R-:W-:Y:S01]  /*0960*/  FADD R20, R20, R25 ;  /* 0x0000001914147221 */ /* 0x000fe20000000000 */
[C---:B------:R-:W-:Y:S01]  /*0970*/  FSETP.GEU.AND P1, PT, R21.reuse, -R2, PT ;  /* 0x800000021500720b */ /* 0x040fe20003f2e000 */
[----:B------:R-:W-:Y:S01]  /*0980*/  FADD R2, R21, R2 ;  /* 0x0000000215027221 */ /* 0x000fe20000000000 */
[C---:B------:R-:W-:Y:S01]  /*0990*/  FSETP.GEU.AND P2, PT, R22.reuse, -R3, PT ;  /* 0x800000031600720b */ /* 0x040fe20003f4e000 */
[----:B------:R-:W-:Y:S01]  /*09a0*/  FADD R3, R22, R3 ;  /* 0x0000000316037221 */ /* 0x000fe20000000000 */
[C---:B------:R-:W-:Y:S01]  /*09b0*/  FSETP.GEU.AND P3, PT, R23.reuse, -R10, PT ;  /* 0x8000000a1700720b */ /* 0x040fe20003f6e000 */
[----:B------:R-:W-:Y:S01]  /*09c0*/  FADD R10, R23, R10 ;  /* 0x0000000a170a7221 */ /* 0x000fe20000000000 */
[----:B------:R-:W-:-:S02]  /*09d0*/  FSEL R20, R20, RZ, P0 ;  /* 0x000000ff14147208 */ /* 0x000fc40000000000 */
[----:B------:R-:W-:Y:S02]  /*09e0*/  FSEL R21, R2, RZ, P1 ;  /* 0x000000ff02157208 */ /* 0x000fe40000800000 */
[----:B------:R-:W-:Y:S02]  /*09f0*/  FSEL R22, R3, RZ, P2 ;  /* 0x000000ff03167208 */ /* 0x000fe40001000000 */
[----:B------:R-:W-:-:S05]  /*0a00*/  FSEL R23, R10, RZ, P3 ;  /* 0x000000ff0a177208 */ /* 0x000fca0001800000 */
[----:B------:R-:W-:Y:S01]  /*0a10*/  STG.E.128 desc[UR4][R28.64], R20 ;  /* 0x000000141c007986 */ /* 0x000fe2000c101d04 */
[----:B------:R-:W-:Y:S05]  /*0a20*/  EXIT ;  /* 0x000000000000794d */ /* 0x000fea0003800000 */
.L_x_0:
[----:B------:R-:W-:-:S00]  /*0a30*/  BRA `(.L_x_0) ;  /* 0xfffffffc00fc7947 */ /* 0x000fc0000383ffff */
[----:B------:R-:W-:-:S00]  /*0a40*/  NOP ;  /* 0x0000000000007918 */ /* 0x000fc00000000000 */
        /* <DEDUP_REMOVED lines=11> */
.L_x_1:


//--------------------- .nv.global.init           --------------------------
	.section	.nv.global.init,"aw",@progbits
.nv.global.init:
	.type		_$_str,@object
	.size		_$_str,(_$_str_$_2 - _$_str)
_$_str:
        /*0000*/ 	.byte	0x5f, 0x5f, 0x43, 0x55, 0x44, 0x41, 0x5f, 0x46, 0x54, 0x5a, 0x00
	.type		_$_str_$_2,@object
	.size		_$_str_$_2,(.L_1 - _$_str_$_2)
_$_str_$_2:
        /*000b*/ 	.byte	0x5f, 0x5f, 0x43, 0x55, 0x44, 0x41, 0x5f, 0x50, 0x52, 0x45, 0x43, 0x5f, 0x53, 0x51, 0x52, 0x54
        /*001b*/ 	.byte	0x00
.L_1:


//--------------------- .nv.constant0.triton_poi_fused__native_batch_norm_legit_no_training_add_relu_16 --------------------------
	.section	.nv.constant0.triton_poi_fused__native_batch_norm_legit_no_training_add_relu_16,"a",@progbits
	.sectionflags	@""
	.align	4
.nv.constant0.triton_poi_fused__native_batch_norm_legit_no_training_add_relu_16:
	.zero		620
